//
// Generated by NVIDIA NVVM Compiler
//
// Compiler Build ID: CL-36424714
// Cuda compilation tools, release 13.0, V13.0.88
// Based on NVVM 20.0.0
//

.version 9.0
.target sm_100
.address_size 64

	// .globl	_Z14merge_sort_gpuPjjj
// _ZZ11merge_arrayPjS_jjjE10list_index has been demoted
// _ZZ14merge_sort_gpuPjjjE3tmp has been demoted
// _ZZ14merge_sort_gpuPjjjE4tmp1 has been demoted

.visible .entry _Z14merge_sort_gpuPjjj(
	.param .u64 .ptr .align 1 _Z14merge_sort_gpuPjjj_param_0,
	.param .u32 _Z14merge_sort_gpuPjjj_param_1,
	.param .u32 _Z14merge_sort_gpuPjjj_param_2
)
{
	.reg .pred 	%p<49>;
	.reg .b32 	%r<332>;
	.reg .b64 	%rd<7>;
	// demoted variable
	.shared .align 4 .b8 _ZZ11merge_arrayPjS_jjjE10list_index[4096];
	// demoted variable
	.shared .align 4 .b8 _ZZ14merge_sort_gpuPjjjE3tmp[64];
	// demoted variable
	.shared .align 4 .b8 _ZZ14merge_sort_gpuPjjjE4tmp1[64];
	ld.param.u64 	%rd2, [_Z14merge_sort_gpuPjjj_param_0];
	ld.param.u32 	%r125, [_Z14merge_sort_gpuPjjj_param_1];
	ld.param.u32 	%r126, [_Z14merge_sort_gpuPjjj_param_2];
	cvta.to.global.u64 	%rd1, %rd2;
	mov.u32 	%r127, %ntid.x;
	mov.u32 	%r128, %ctaid.x;
	mov.u32 	%r129, %tid.x;
	mad.lo.s32 	%r1, %r127, %r128, %r129;
	setp.eq.s32 	%p1, %r126, 0;
	@%p1 bra 	$L__BB0_3;
	mov.b32 	%r275, 0;
	mov.u32 	%r134, _ZZ14merge_sort_gpuPjjjE3tmp;
$L__BB0_2:
	add.s32 	%r131, %r275, %r1;
	mul.wide.u32 	%rd3, %r131, 4;
	add.s64 	%rd4, %rd1, %rd3;
	ld.global.u32 	%r132, [%rd4];
	shl.b32 	%r133, %r131, 2;
	add.s32 	%r135, %r134, %r133;
	st.shared.u32 	[%r135], %r132;
	add.s32 	%r275, %r275, %r125;
	setp.lt.u32 	%p2, %r275, %r126;
	@%p2 bra 	$L__BB0_2;
$L__BB0_3:
	setp.eq.s32 	%p3, %r126, 0;
	bar.sync 	0;
	@%p3 bra 	$L__BB0_12;
	mov.b32 	%r276, 0;
	mov.u32 	%r141, _ZZ14merge_sort_gpuPjjjE3tmp;
$L__BB0_5:
	mov.b32 	%r138, 1;
	shl.b32 	%r5, %r138, %r276;
	mov.b32 	%r277, 0;
	mov.u32 	%r278, %r277;
	mov.u32 	%r279, %r277;
$L__BB0_6:
	add.s32 	%r139, %r277, %r1;
	shl.b32 	%r140, %r139, 2;
	add.s32 	%r142, %r141, %r140;
	ld.shared.u32 	%r9, [%r142];
	and.b32  	%r143, %r9, %r5;
	setp.eq.s32 	%p4, %r143, 0;
	@%p4 bra 	$L__BB0_57;
	add.s32 	%r144, %r278, %r1;
	shl.b32 	%r145, %r144, 2;
	mov.u32 	%r146, _ZZ14merge_sort_gpuPjjjE4tmp1;
	add.s32 	%r147, %r146, %r145;
	st.shared.u32 	[%r147], %r9;
	add.s32 	%r278, %r278, %r125;
	bra.uni 	$L__BB0_58;
$L__BB0_8:
	setp.eq.s32 	%p6, %r278, 0;
	@%p6 bra 	$L__BB0_11;
	mov.b32 	%r282, 0;
$L__BB0_10:
	add.s32 	%r153, %r282, %r1;
	shl.b32 	%r154, %r153, 2;
	mov.u32 	%r155, _ZZ14merge_sort_gpuPjjjE4tmp1;
	add.s32 	%r156, %r155, %r154;
	ld.shared.u32 	%r157, [%r156];
	add.s32 	%r158, %r153, %r279;
	shl.b32 	%r159, %r158, 2;
	add.s32 	%r161, %r141, %r159;
	st.shared.u32 	[%r161], %r157;
	add.s32 	%r282, %r282, %r125;
	setp.lt.u32 	%p7, %r282, %r278;
	@%p7 bra 	$L__BB0_10;
$L__BB0_11:
	add.s32 	%r276, %r276, 1;
	setp.ne.s32 	%p8, %r276, 32;
	@%p8 bra 	$L__BB0_5;
$L__BB0_12:
	shl.b32 	%r162, %r1, 2;
	mov.u32 	%r163, _ZZ11merge_arrayPjS_jjjE10list_index;
	add.s32 	%r164, %r163, %r162;
	mov.b32 	%r165, 0;
	st.shared.u32 	[%r164], %r165;
	bar.sync 	0;
	setp.ne.s32 	%p9, %r1, 0;
	@%p9 bra 	$L__BB0_56;
	setp.eq.s32 	%p10, %r126, 0;
	div.u32 	%r18, %r126, %r125;
	@%p10 bra 	$L__BB0_56;
	max.u32 	%r167, %r125, 1;
	and.b32  	%r19, %r167, 7;
	add.s32 	%r20, %r19, -1;
	and.b32  	%r21, %r167, 3;
	and.b32  	%r22, %r167, -8;
	and.b32  	%r23, %r167, 1;
	mov.b32 	%r283, 0;
$L__BB0_15:
	setp.lt.u32 	%p11, %r125, 8;
	mov.b32 	%r287, -1;
	mov.b32 	%r318, 0;
	mov.u32 	%r288, %r318;
	@%p11 bra 	$L__BB0_34;
	mov.b32 	%r287, -1;
	mov.b32 	%r284, 0;
	mov.u32 	%r288, %r284;
$L__BB0_17:
	.pragma "nounroll";
	shl.b32 	%r173, %r284, 2;
	add.s32 	%r28, %r163, %r173;
	ld.shared.u32 	%r29, [%r28];
	setp.ge.u32 	%p12, %r29, %r18;
	@%p12 bra 	$L__BB0_19;
	mad.lo.s32 	%r175, %r29, %r125, %r284;
	shl.b32 	%r176, %r175, 2;
	mov.u32 	%r177, _ZZ14merge_sort_gpuPjjjE3tmp;
	add.s32 	%r178, %r177, %r176;
	ld.shared.u32 	%r179, [%r178];
	setp.gt.u32 	%p13, %r179, %r287;
	min.u32 	%r287, %r179, %r287;
	selp.b32 	%r288, %r288, %r284, %p13;
$L__BB0_19:
	ld.shared.u32 	%r34, [%r28+4];
	setp.ge.u32 	%p14, %r34, %r18;
	@%p14 bra 	$L__BB0_21;
	add.s32 	%r180, %r284, 1;
	mad.lo.s32 	%r181, %r34, %r125, %r284;
	shl.b32 	%r182, %r181, 2;
	mov.u32 	%r183, _ZZ14merge_sort_gpuPjjjE3tmp;
	add.s32 	%r184, %r183, %r182;
	ld.shared.u32 	%r185, [%r184+4];
	setp.gt.u32 	%p15, %r185, %r287;
	min.u32 	%r287, %r185, %r287;
	selp.b32 	%r288, %r288, %r180, %p15;
$L__BB0_21:
	ld.shared.u32 	%r39, [%r28+8];
	setp.ge.u32 	%p16, %r39, %r18;
	@%p16 bra 	$L__BB0_23;
	add.s32 	%r186, %r284, 2;
	mad.lo.s32 	%r187, %r39, %r125, %r284;
	shl.b32 	%r188, %r187, 2;
	mov.u32 	%r189, _ZZ14merge_sort_gpuPjjjE3tmp;
	add.s32 	%r190, %r189, %r188;
	ld.shared.u32 	%r191, [%r190+8];
	setp.gt.u32 	%p17, %r191, %r287;
	min.u32 	%r287, %r191, %r287;
	selp.b32 	%r288, %r288, %r186, %p17;
$L__BB0_23:
	ld.shared.u32 	%r44, [%r28+12];
	setp.ge.u32 	%p18, %r44, %r18;
	@%p18 bra 	$L__BB0_25;
	add.s32 	%r192, %r284, 3;
	mad.lo.s32 	%r193, %r44, %r125, %r284;
	shl.b32 	%r194, %r193, 2;
	mov.u32 	%r195, _ZZ14merge_sort_gpuPjjjE3tmp;
	add.s32 	%r196, %r195, %r194;
	ld.shared.u32 	%r197, [%r196+12];
	setp.gt.u32 	%p19, %r197, %r287;
	min.u32 	%r287, %r197, %r287;
	selp.b32 	%r288, %r288, %r192, %p19;
$L__BB0_25:
	ld.shared.u32 	%r49, [%r28+16];
	setp.ge.u32 	%p20, %r49, %r18;
	@%p20 bra 	$L__BB0_27;
	add.s32 	%r198, %r284, 4;
	mad.lo.s32 	%r199, %r49, %r125, %r284;
	shl.b32 	%r200, %r199, 2;
	mov.u32 	%r201, _ZZ14merge_sort_gpuPjjjE3tmp;
	add.s32 	%r202, %r201, %r200;
	ld.shared.u32 	%r203, [%r202+16];
	setp.gt.u32 	%p21, %r203, %r287;
	min.u32 	%r287, %r203, %r287;
	selp.b32 	%r288, %r288, %r198, %p21;
$L__BB0_27:
	ld.shared.u32 	%r54, [%r28+20];
	setp.ge.u32 	%p22, %r54, %r18;
	@%p22 bra 	$L__BB0_29;
	add.s32 	%r204, %r284, 5;
	mad.lo.s32 	%r205, %r54, %r125, %r284;
	shl.b32 	%r206, %r205, 2;
	mov.u32 	%r207, _ZZ14merge_sort_gpuPjjjE3tmp;
	add.s32 	%r208, %r207, %r206;
	ld.shared.u32 	%r209, [%r208+20];
	setp.gt.u32 	%p23, %r209, %r287;
	min.u32 	%r287, %r209, %r287;
	selp.b32 	%r288, %r288, %r204, %p23;
$L__BB0_29:
	ld.shared.u32 	%r59, [%r28+24];
	setp.ge.u32 	%p24, %r59, %r18;
	@%p24 bra 	$L__BB0_31;
	add.s32 	%r210, %r284, 6;
	mad.lo.s32 	%r211, %r59, %r125, %r284;
	shl.b32 	%r212, %r211, 2;
	mov.u32 	%r213, _ZZ14merge_sort_gpuPjjjE3tmp;
	add.s32 	%r214, %r213, %r212;
	ld.shared.u32 	%r215, [%r214+24];
	setp.gt.u32 	%p25, %r215, %r287;
	min.u32 	%r287, %r215, %r287;
	selp.b32 	%r288, %r288, %r210, %p25;
$L__BB0_31:
	ld.shared.u32 	%r64, [%r28+28];
	setp.ge.u32 	%p26, %r64, %r18;
	@%p26 bra 	$L__BB0_33;
	add.s32 	%r216, %r284, 7;
	mad.lo.s32 	%r217, %r64, %r125, %r284;
	shl.b32 	%r218, %r217, 2;
	mov.u32 	%r219, _ZZ14merge_sort_gpuPjjjE3tmp;
	add.s32 	%r220, %r219, %r218;
	ld.shared.u32 	%r221, [%r220+28];
	setp.gt.u32 	%p27, %r221, %r287;
	min.u32 	%r287, %r221, %r287;
	selp.b32 	%r288, %r288, %r216, %p27;
$L__BB0_33:
	add.s32 	%r284, %r284, 8;
	setp.ne.s32 	%p28, %r284, %r22;
	mov.u32 	%r318, %r22;
	@%p28 bra 	$L__BB0_17;
$L__BB0_34:
	setp.eq.s32 	%p29, %r19, 0;
	@%p29 bra 	$L__BB0_55;
	setp.lt.u32 	%p30, %r20, 3;
	@%p30 bra 	$L__BB0_45;
	shl.b32 	%r223, %r318, 2;
	add.s32 	%r75, %r163, %r223;
	ld.shared.u32 	%r76, [%r75];
	setp.ge.u32 	%p31, %r76, %r18;
	@%p31 bra 	$L__BB0_38;
	mad.lo.s32 	%r225, %r76, %r125, %r318;
	shl.b32 	%r226, %r225, 2;
	mov.u32 	%r227, _ZZ14merge_sort_gpuPjjjE3tmp;
	add.s32 	%r228, %r227, %r226;
	ld.shared.u32 	%r229, [%r228];
	setp.gt.u32 	%p32, %r229, %r287;
	min.u32 	%r287, %r229, %r287;
	selp.b32 	%r288, %r288, %r318, %p32;
$L__BB0_38:
	ld.shared.u32 	%r81, [%r75+4];
	setp.ge.u32 	%p33, %r81, %r18;
	@%p33 bra 	$L__BB0_40;
	add.s32 	%r230, %r318, 1;
	mad.lo.s32 	%r231, %r81, %r125, %r318;
	shl.b32 	%r232, %r231, 2;
	mov.u32 	%r233, _ZZ14merge_sort_gpuPjjjE3tmp;
	add.s32 	%r234, %r233, %r232;
	ld.shared.u32 	%r235, [%r234+4];
	setp.gt.u32 	%p34, %r235, %r287;
	min.u32 	%r287, %r235, %r287;
	selp.b32 	%r288, %r288, %r230, %p34;
$L__BB0_40:
	ld.shared.u32 	%r86, [%r75+8];
	setp.ge.u32 	%p35, %r86, %r18;
	@%p35 bra 	$L__BB0_42;
	add.s32 	%r236, %r318, 2;
	mad.lo.s32 	%r237, %r86, %r125, %r318;
	shl.b32 	%r238, %r237, 2;
	mov.u32 	%r239, _ZZ14merge_sort_gpuPjjjE3tmp;
	add.s32 	%r240, %r239, %r238;
	ld.shared.u32 	%r241, [%r240+8];
	setp.gt.u32 	%p36, %r241, %r287;
	min.u32 	%r287, %r241, %r287;
	selp.b32 	%r288, %r288, %r236, %p36;
$L__BB0_42:
	ld.shared.u32 	%r91, [%r75+12];
	setp.ge.u32 	%p37, %r91, %r18;
	@%p37 bra 	$L__BB0_44;
	add.s32 	%r242, %r318, 3;
	mad.lo.s32 	%r243, %r91, %r125, %r318;
	shl.b32 	%r244, %r243, 2;
	mov.u32 	%r245, _ZZ14merge_sort_gpuPjjjE3tmp;
	add.s32 	%r246, %r245, %r244;
	ld.shared.u32 	%r247, [%r246+12];
	setp.gt.u32 	%p38, %r247, %r287;
	min.u32 	%r287, %r247, %r287;
	selp.b32 	%r288, %r288, %r242, %p38;
$L__BB0_44:
	add.s32 	%r318, %r318, 4;
$L__BB0_45:
	setp.eq.s32 	%p39, %r21, 0;
	@%p39 bra 	$L__BB0_55;
	setp.eq.s32 	%p40, %r21, 1;
	@%p40 bra 	$L__BB0_52;
	shl.b32 	%r249, %r318, 2;
	add.s32 	%r102, %r163, %r249;
	ld.shared.u32 	%r103, [%r102];
	setp.ge.u32 	%p41, %r103, %r18;
	@%p41 bra 	$L__BB0_49;
	mad.lo.s32 	%r251, %r103, %r125, %r318;
	shl.b32 	%r252, %r251, 2;
	mov.u32 	%r253, _ZZ14merge_sort_gpuPjjjE3tmp;
	add.s32 	%r254, %r253, %r252;
	ld.shared.u32 	%r255, [%r254];
	setp.gt.u32 	%p42, %r255, %r287;
	min.u32 	%r287, %r255, %r287;
	selp.b32 	%r288, %r288, %r318, %p42;
$L__BB0_49:
	ld.shared.u32 	%r108, [%r102+4];
	setp.ge.u32 	%p43, %r108, %r18;
	@%p43 bra 	$L__BB0_51;
	add.s32 	%r256, %r318, 1;
	mad.lo.s32 	%r257, %r108, %r125, %r318;
	shl.b32 	%r258, %r257, 2;
	mov.u32 	%r259, _ZZ14merge_sort_gpuPjjjE3tmp;
	add.s32 	%r260, %r259, %r258;
	ld.shared.u32 	%r261, [%r260+4];
	setp.gt.u32 	%p44, %r261, %r287;
	min.u32 	%r287, %r261, %r287;
	selp.b32 	%r288, %r288, %r256, %p44;
$L__BB0_51:
	add.s32 	%r318, %r318, 2;
$L__BB0_52:
	setp.eq.s32 	%p45, %r23, 0;
	@%p45 bra 	$L__BB0_55;
	shl.b32 	%r262, %r318, 2;
	add.s32 	%r264, %r163, %r262;
	ld.shared.u32 	%r119, [%r264];
	setp.ge.u32 	%p46, %r119, %r18;
	@%p46 bra 	$L__BB0_55;
	mad.lo.s32 	%r265, %r119, %r125, %r318;
	shl.b32 	%r266, %r265, 2;
	mov.u32 	%r267, _ZZ14merge_sort_gpuPjjjE3tmp;
	add.s32 	%r268, %r267, %r266;
	ld.shared.u32 	%r269, [%r268];
	setp.gt.u32 	%p47, %r269, %r287;
	min.u32 	%r287, %r269, %r287;
	selp.b32 	%r288, %r288, %r318, %p47;
$L__BB0_55:
	shl.b32 	%r270, %r288, 2;
	add.s32 	%r272, %r163, %r270;
	ld.shared.u32 	%r273, [%r272];
	add.s32 	%r274, %r273, 1;
	st.shared.u32 	[%r272], %r274;
	mul.wide.u32 	%rd5, %r283, 4;
	add.s64 	%rd6, %rd1, %rd5;
	st.global.u32 	[%rd6], %r287;
	add.s32 	%r283, %r283, 1;
	setp.ne.s32 	%p48, %r283, %r126;
	@%p48 bra 	$L__BB0_15;
$L__BB0_56:
	ret;
$L__BB0_57:
	add.s32 	%r148, %r279, %r1;
	shl.b32 	%r149, %r148, 2;
	add.s32 	%r151, %r141, %r149;
	st.shared.u32 	[%r151], %r9;
	add.s32 	%r279, %r279, %r125;
$L__BB0_58:
	add.s32 	%r277, %r277, %r125;
	setp.lt.u32 	%p5, %r277, %r126;
	@%p5 bra 	$L__BB0_6;
	bra.uni 	$L__BB0_8;

}


// ===== COMPILED SASS (sm_100) =====

	.target	sm_100

	.elftype	@"ET_EXEC"


//--------------------- .note.nv.tkinfo           --------------------------
	.section	.note.nv.tkinfo,"",@"SHT_NOTE"
	.sectionflags	@"SHF_NOTE_NV_TKINFO"
	.tkinfo
        /*0018*/ 	.word	0x00000002
        /*0030*/ 	.string	""
        /*0030*/ 	.string	"ptxas"
        /*0030*/ 	.string	"Cuda compilation tools, release 13.0, V13.0.88"
        /*0030*/ 	.string	"Build cuda_13.0.r13.0/compiler.36424714_0"
        /*0030*/ 	.string	"-arch sm_100 -m 64 "



//--------------------- .note.nv.cuinfo           --------------------------
	.section	.note.nv.cuinfo,"",@"SHT_NOTE"
	.sectionflags	@"SHF_NOTE_NV_CUINFO"
        /*0018*/ 	.short	0x0002
        /*001a*/ 	.short	0x0064
        /*001c*/ 	.short	0x0082
	.zero		2


//--------------------- .nv.info                  --------------------------
	.section	.nv.info,"",@"SHT_CUDA_INFO"
	.align	4


	//----- nvinfo : EIATTR_REGCOUNT
	.align		4
        /*0000*/ 	.byte	0x04, 0x2f
        /*0002*/ 	.short	(.L_1 - .L_0)
	.align		4
.L_0:
        /*0004*/ 	.word	index@(_Z14merge_sort_gpuPjjj)
        /*0008*/ 	.word	0x00000016


	//----- nvinfo : EIATTR_FRAME_SIZE
	.align		4
.L_1:
        /*000c*/ 	.byte	0x04, 0x11
        /*000e*/ 	.short	(.L_3 - .L_2)
	.align		4
.L_2:
        /*0010*/ 	.word	index@(_Z14merge_sort_gpuPjjj)
        /*0014*/ 	.word	0x00000000


	//----- nvinfo : EIATTR_MIN_STACK_SIZE
	.align		4
.L_3:
        /*0018*/ 	.byte	0x04, 0x12
        /*001a*/ 	.short	(.L_5 - .L_4)
	.align		4
.L_4:
        /*001c*/ 	.word	index@(_Z14merge_sort_gpuPjjj)
        /*0020*/ 	.word	0x00000000
.L_5:


//--------------------- .nv.compat                --------------------------
	.section	.nv.compat,"",@"SHT_CUDA_COMPAT_INFO"
	.align	4
        /*0000*/ 	.byte	0x02, 0x09, 0x00, 0x00, 0x02, 0x02, 0x01, 0x00, 0x02, 0x05, 0x05, 0x00, 0x03, 0x07, 0x01, 0x01
        /*0010*/ 	.byte	0x02, 0x03, 0x00, 0x00, 0x02, 0x06, 0x01, 0x00, 0x04, 0x0b, 0x08, 0x00, 0x09, 0x00, 0x00, 0x00
        /*0020*/ 	.byte	0x00, 0x00, 0x00, 0x00


//--------------------- .nv.info._Z14merge_sort_gpuPjjj --------------------------
	.section	.nv.info._Z14merge_sort_gpuPjjj,"",@"SHT_CUDA_INFO"
	.sectionflags	@""
	.align	4


	//----- nvinfo : EIATTR_CUDA_API_VERSION
	.align		4
        /*0000*/ 	.byte	0x04, 0x37
        /*0002*/ 	.short	(.L_7 - .L_6)
.L_6:
        /*0004*/ 	.word	0x00000082


	//----- nvinfo : EIATTR_KPARAM_INFO
	.align		4
.L_7:
        /*0008*/ 	.byte	0x04, 0x17
        /*000a*/ 	.short	(.L_9 - .L_8)
.L_8:
        /*000c*/ 	.word	0x00000000
        /*0010*/ 	.short	0x0002
        /*0012*/ 	.short	0x000c
        /*0014*/ 	.byte	0x00, 0xf0, 0x11, 0x00


	//----- nvinfo : EIATTR_KPARAM_INFO
	.align		4
.L_9:
        /*0018*/ 	.byte	0x04, 0x17
        /*001a*/ 	.short	(.L_11 - .L_10)
.L_10:
        /*001c*/ 	.word	0x00000000
        /*0020*/ 	.short	0x0001
        /*0022*/ 	.short	0x0008
        /*0024*/ 	.byte	0x00, 0xf0, 0x11, 0x00


	//----- nvinfo : EIATTR_KPARAM_INFO
	.align		4
.L_11:
        /*0028*/ 	.byte	0x04, 0x17
        /*002a*/ 	.short	(.L_13 - .L_12)
.L_12:
        /*002c*/ 	.word	0x00000000
        /*0030*/ 	.short	0x0000
        /*0032*/ 	.short	0x0000
        /*0034*/ 	.byte	0x00, 0xf5, 0x21, 0x00


	//----- nvinfo : EIATTR_SPARSE_MMA_MASK
	.align		4
.L_13:
        /*0038*/ 	.byte	0x03, 0x50
        /*003a*/ 	.short	0x0000


	//----- nvinfo : EIATTR_MAXREG_COUNT
	.align		4
        /*003c*/ 	.byte	0x03, 0x1b
        /*003e*/ 	.short	0x00ff


	//----- nvinfo : EIATTR_NUM_BARRIERS
	.align		4
        /*0040*/ 	.byte	0x02, 0x4c
        /*0042*/ 	.byte	0x01
	.zero		1


	//----- nvinfo : EIATTR_MERCURY_ISA_VERSION
	.align		4
        /*0044*/ 	.byte	0x03, 0x5f
        /*0046*/ 	.short	0x0101


	//----- nvinfo : EIATTR_VRC_CTA_INIT_COUNT
	.align		4
        /*0048*/ 	.byte	0x02, 0x4a
	.zero		1
	.zero		1


	//----- nvinfo : EIATTR_EXIT_INSTR_OFFSETS
	.align		4
        /*004c*/ 	.byte	0x04, 0x1c
        /*004e*/ 	.short	(.L_15 - .L_14)


	//   ....[0]....
.L_14:
        /*0050*/ 	.word	0x00000590


	//   ....[1]....
        /*0054*/ 	.word	0x000006a0


	//   ....[2]....
        /*0058*/ 	.word	0x000015f0


	//----- nvinfo : EIATTR_CRS_STACK_SIZE
	.align		4
.L_15:
        /*005c*/ 	.byte	0x04, 0x1e
        /*005e*/ 	.short	(.L_17 - .L_16)
.L_16:
        /*0060*/ 	.word	0x00000000


	//----- nvinfo : EIATTR_CBANK_PARAM_SIZE
	.align		4
.L_17:
        /*0064*/ 	.byte	0x03, 0x19
        /*0066*/ 	.short	0x0010


	//----- nvinfo : EIATTR_PARAM_CBANK
	.align		4
        /*0068*/ 	.byte	0x04, 0x0a
        /*006a*/ 	.short	(.L_19 - .L_18)
	.align		4
.L_18:
        /*006c*/ 	.word	index@(.nv.constant0._Z14merge_sort_gpuPjjj)
        /*0070*/ 	.short	0x0380
        /*0072*/ 	.short	0x0010


	//----- nvinfo : EIATTR_SW_WAR
	.align		4
.L_19:
        /*0074*/ 	.byte	0x04, 0x36
        /*0076*/ 	.short	(.L_21 - .L_20)
.L_20:
        /*0078*/ 	.word	0x00000008
.L_21:


//--------------------- .nv.callgraph             --------------------------
	.section	.nv.callgraph,"",@"SHT_CUDA_CALLGRAPH"
	.align	4
	.sectionentsize	8
	.align		4
        /*0000*/ 	.word	0x00000000
	.align		4
        /*0004*/ 	.word	0xffffffff
	.align		4
        /*0008*/ 	.word	0x00000000
	.align		4
        /*000c*/ 	.word	0xfffffffe
	.align		4
        /*0010*/ 	.word	0x00000000
	.align		4
        /*0014*/ 	.word	0xfffffffd
	.align		4
        /*0018*/ 	.word	0x00000000
	.align		4
        /*001c*/ 	.word	0xfffffffc


//--------------------- .text._Z14merge_sort_gpuPjjj --------------------------
	.section	.text._Z14merge_sort_gpuPjjj,"ax",@progbits
	.align	128
        .global         _Z14merge_sort_gpuPjjj
        .type           _Z14merge_sort_gpuPjjj,@function
        .size           _Z14merge_sort_gpuPjjj,(.L_x_32 - _Z14merge_sort_gpuPjjj)
        .other          _Z14merge_sort_gpuPjjj,@"STO_CUDA_ENTRY STV_DEFAULT"
_Z14merge_sort_gpuPjjj:
.text._Z14merge_sort_gpuPjjj:
[----:B------:R-:W-:Y:S01]  /*0000*/  LDC R1, c[0x0][0x37c] ;  /* 0x0000df00ff017b82 */ /* 0x000fe20000000800 */
[----:B------:R-:W0:Y:S01]  /*0010*/  S2R R0, SR_CTAID.X ;  /* 0x0000000000007919 */ /* 0x000e220000002500 */
[----:B------:R-:W1:Y:S01]  /*0020*/  LDCU UR7, c[0x0][0x38c] ;  /* 0x00007180ff0777ac */ /* 0x000e620008000800 */
[----:B------:R-:W0:Y:S01]  /*0030*/  S2R R3, SR_TID.X ;  /* 0x0000000000037919 */ /* 0x000e220000002100 */
[----:B------:R-:W0:Y:S01]  /*0040*/  LDCU UR4, c[0x0][0x360] ;  /* 0x00006c00ff0477ac */ /* 0x000e220008000800 */
[----:B------:R-:W2:Y:S01]  /*0050*/  LDCU.64 UR12, c[0x0][0x358] ;  /* 0x00006b00ff0c77ac */ /* 0x000ea20008000a00 */
[----:B-1----:R-:W-:Y:S01]  /*0060*/  UISETP.NE.AND UP0, UPT, UR7, URZ, UPT ;  /* 0x000000ff0700728c */ /* 0x002fe2000bf05270 */
[----:B0-----:R-:W-:-:S08]  /*0070*/  IMAD R0, R0, UR4, R3 ;  /* 0x0000000400007c24 */ /* 0x001fd0000f8e0203 */
[----:B--2---:R-:W-:Y:S05]  /*0080*/  BRA.U !UP0, `(.L_x_0) ;  /* 0x00000001083c7547 */ /* 0x004fea000b800000 */
[----:B------:R-:W0:Y:S01]  /*0090*/  S2UR UR5, SR_CgaCtaId ;  /* 0x00000000000579c3 */ /* 0x000e220000008800 */
[----:B------:R-:W-:Y:S01]  /*00a0*/  UMOV UR4, 0x400 ;  /* 0x0000040000047882 */ /* 0x000fe20000000000 */
[----:B------:R-:W1:Y:S01]  /*00b0*/  LDCU UR6, c[0x0][0x388] ;  /* 0x00007100ff0677ac */ /* 0x000e620008000800 */
[----:B------:R-:W-:-:S05]  /*00c0*/  UIADD3 UR4, UPT, UPT, UR4, 0x1000, URZ ;  /* 0x0000100004047890 */ /* 0x000fca000fffe0ff */
[----:B------:R-:W2:Y:S01]  /*00d0*/  LDC.64 R4, c[0x0][0x380] ;  /* 0x0000e000ff047b82 */ /* 0x000ea20000000a00 */
[----:B0-----:R-:W-:-:S03]  /*00e0*/  ULEA UR5, UR5, UR4, 0x18 ;  /* 0x0000000405057291 */ /* 0x001fc6000f8ec0ff */
[----:B-1----:R-:W-:-:S09]  /*00f0*/  UMOV UR4, URZ ;  /* 0x000000ff00047c82 */ /* 0x002fd20008000000 */
.L_x_1:
[----:B0-----:R-:W-:-:S04]  /*0100*/  VIADD R7, R0, UR4 ;  /* 0x0000000400077c36 */ /* 0x001fc80008000000 */
[----:B--2---:R-:W-:-:S06]  /*0110*/  IMAD.WIDE.U32 R2, R7, 0x4, R4 ;  /* 0x0000000407027825 */ /* 0x004fcc00078e0004 */
[----:B------:R-:W2:Y:S01]  /*0120*/  LDG.E R2, desc[UR12][R2.64] ;  /* 0x0000000c02027981 */ /* 0x000ea2000c1e1900 */
[----:B------:R-:W-:Y:S01]  /*0130*/  LEA R7, R7, UR5, 0x2 ;  /* 0x0000000507077c11 */ /* 0x000fe2000f8e10ff */
[----:B------:R-:W-:-:S04]  /*0140*/  UIADD3 UR4, UPT, UPT, UR4, UR6, URZ ;  /* 0x0000000604047290 */ /* 0x000fc8000fffe0ff */
[----:B------:R-:W-:Y:S01]  /*0150*/  UISETP.GE.U32.AND UP1, UPT, UR4, UR7, UPT ;  /* 0x000000070400728c */ /* 0x000fe2000bf26070 */
[----:B--2---:R0:W-:Y:S08]  /*0160*/  STS [R7], R2 ;  /* 0x0000000207007388 */ /* 0x0041f00000000800 */
[----:B------:R-:W-:Y:S05]  /*0170*/  BRA.U !UP1, `(.L_x_1) ;  /* 0xfffffffd09e07547 */ /* 0x000fea000b83ffff */
.L_x_0:
[----:B------:R-:W-:Y:S06]  /*0180*/  BAR.SYNC.DEFER_BLOCKING 0x0 ;  /* 0x0000000000007b1d */ /* 0x000fec0000010000 */
[----:B------:R-:W-:Y:S05]  /*0190*/  BRA.U !UP0, `(.L_x_2) ;  /* 0x0000000108e07547 */ /* 0x000fea000b800000 */
[----:B------:R-:W1:Y:S01]  /*01a0*/  S2UR UR5, SR_CgaCtaId ;  /* 0x00000000000579c3 */ /* 0x000e620000008800 */
[----:B------:R-:W-:Y:S02]  /*01b0*/  UMOV UR4, 0x400 ;  /* 0x0000040000047882 */ /* 0x000fe40000000000 */
[----:B------:R-:W-:-:S04]  /*01c0*/  UIADD3 UR4, UPT, UPT, UR4, 0x1000, URZ ;  /* 0x0000100004047890 */ /* 0x000fc8000fffe0ff */
[----:B-1----:R-:W-:-:S03]  /*01d0*/  ULEA UR9, UR5, UR4, 0x18 ;  /* 0x0000000405097291 */ /* 0x002fc6000f8ec0ff */
[----:B------:R-:W-:-:S09]  /*01e0*/  UMOV UR4, URZ ;  /* 0x000000ff00047c82 */ /* 0x000fd20008000000 */
.L_x_10:
[----:B------:R-:W-:Y:S01]  /*01f0*/  UMOV UR5, 0x1 ;  /* 0x0000000100057882 */ /* 0x000fe20000000000 */
[----:B------:R-:W-:Y:S01]  /*0200*/  IMAD.MOV.U32 R3, RZ, RZ, RZ ;  /* 0x000000ffff037224 */ /* 0x000fe200078e00ff */
[----:B------:R-:W-:Y:S01]  /*0210*/  USHF.L.U32 UR8, UR5, UR4, URZ ;  /* 0x0000000405087299 */ /* 0x000fe200080006ff */
[----:B------:R-:W-:Y:S01]  /*0220*/  IMAD.MOV.U32 R5, RZ, RZ, RZ ;  /* 0x000000ffff057224 */ /* 0x000fe200078e00ff */
[----:B------:R-:W-:Y:S01]  /*0230*/  UIADD3 UR4, UPT, UPT, UR4, 0x1, URZ ;  /* 0x0000000104047890 */ /* 0x000fe2000fffe0ff */
[----:B-1----:R-:W1:Y:S03]  /*0240*/  LDCU.64 UR14, c[0x0][0x388] ;  /* 0x00007100ff0e77ac */ /* 0x002e660008000a00 */
[----:B------:R-:W-:Y:S01]  /*0250*/  UISETP.NE.AND UP0, UPT, UR4, 0x20, UPT ;  /* 0x000000200400788c */ /* 0x000fe2000bf05270 */
[----:B--2---:R-:W-:-:S10]  /*0260*/  UMOV UR5, URZ ;  /* 0x000000ff00057c82 */ /* 0x004fd40008000000 */
.L_x_6:
[----:B01----:R-:W-:Y:S01]  /*0270*/  VIADD R2, R0, UR5 ;  /* 0x0000000500027c36 */ /* 0x003fe20008000000 */
[----:B-1----:R-:W-:Y:S01]  /*0280*/  UIADD3 UR5, UPT, UPT, UR5, UR14, URZ ;  /* 0x0000000e05057290 */ /* 0x002fe2000fffe0ff */
[----:B------:R-:W-:Y:S01]  /*0290*/  BSSY.RECONVERGENT B0, `(.L_x_3) ;  /* 0x0000014000007945 */ /* 0x000fe20003800200 */
[----:B------:R-:W-:Y:S02]  /*02a0*/  UMOV UR7, UR15 ;  /* 0x0000000f00077c82 */ /* 0x000fe40008000000 */
[----:B------:R-:W-:Y:S01]  /*02b0*/  LEA R2, R2, UR9, 0x2 ;  /* 0x0000000902027c11 */ /* 0x000fe2000f8e10ff */
[----:B------:R-:W-:-:S04]  /*02c0*/  UISETP.GE.U32.AND UP1, UPT, UR5, UR7, UPT ;  /* 0x000000070500728c */ /* 0x000fc8000bf26070 */
[----:B------:R-:W0:Y:S02]  /*02d0*/  LDS R7, [R2] ;  /* 0x0000000002077984 */ /* 0x000e240000000800 */
[----:B0-----:R-:W-:-:S13]  /*02e0*/  LOP3.LUT P0, RZ, R7, UR8, RZ, 0xc0, !PT ;  /* 0x0000000807ff7c12 */ /* 0x001fda000f80c0ff */
[----:B------:R-:W-:Y:S05]  /*02f0*/  @!P0 BRA `(.L_x_4) ;  /* 0x0000000000248947 */ /* 0x000fea0003800000 */
[----:B------:R-:W0:Y:S01]  /*0300*/  S2UR UR10, SR_CgaCtaId ;  /* 0x00000000000a79c3 */ /* 0x000e220000008800 */
[----:B------:R-:W-:Y:S01]  /*0310*/  UMOV UR6, 0x400 ;  /* 0x0000040000067882 */ /* 0x000fe20000000000 */
[----:B------:R-:W-:Y:S01]  /*0320*/  IMAD.IADD R2, R0, 0x1, R3 ;  /* 0x0000000100027824 */ /* 0x000fe200078e0203 */
[----:B------:R-:W-:Y:S01]  /*0330*/  UIADD3 UR6, UPT, UPT, UR6, 0x1040, URZ ;  /* 0x0000104006067890 */ /* 0x000fe2000fffe0ff */
[----:B------:R-:W-:-:S03]  /*0340*/  VIADD R3, R3, UR14 ;  /* 0x0000000e03037c36 */ /* 0x000fc60008000000 */
[----:B0-----:R-:W-:-:S06]  /*0350*/  ULEA UR6, UR10, UR6, 0x18 ;  /* 0x000000060a067291 */ /* 0x001fcc000f8ec0ff */
[----:B------:R-:W-:-:S05]  /*0360*/  LEA R2, R2, UR6, 0x2 ;  /* 0x0000000602027c11 */ /* 0x000fca000f8e10ff */
[----:B------:R1:W-:Y:S01]  /*0370*/  STS [R2], R7 ;  /* 0x0000000702007388 */ /* 0x0003e20000000800 */
[----:B------:R-:W-:Y:S05]  /*0380*/  BRA `(.L_x_5) ;  /* 0x0000000000107947 */ /* 0x000fea0003800000 */
.L_x_4:
[----:B------:R-:W-:Y:S02]  /*0390*/  IMAD.IADD R2, R0, 0x1, R5 ;  /* 0x0000000100027824 */ /* 0x000fe400078e0205 */
[----:B------:R-:W-:-:S03]  /*03a0*/  VIADD R5, R5, UR14 ;  /* 0x0000000e05057c36 */ /* 0x000fc60008000000 */
[----:B------:R-:W-:-:S05]  /*03b0*/  LEA R2, R2, UR9, 0x2 ;  /* 0x0000000902027c11 */ /* 0x000fca000f8e10ff */
[----:B------:R0:W-:Y:S02]  /*03c0*/  STS [R2], R7 ;  /* 0x0000000702007388 */ /* 0x0001e40000000800 */
.L_x_5:
[----:B------:R-:W-:Y:S05]  /*03d0*/  BSYNC.RECONVERGENT B0 ;  /* 0x0000000000007941 */ /* 0x000fea0003800200 */
.L_x_3:
[----:B------:R-:W-:Y:S05]  /*03e0*/  BRA.U !UP1, `(.L_x_6) ;  /* 0xfffffffd09a07547 */ /* 0x000fea000b83ffff */
[----:B------:R-:W-:Y:S01]  /*03f0*/  ISETP.NE.AND P0, PT, R3, RZ, PT ;  /* 0x000000ff0300720c */ /* 0x000fe20003f05270 */
[----:B------:R-:W-:-:S12]  /*0400*/  BSSY.RECONVERGENT B0, `(.L_x_7) ;  /* 0x0000010000007945 */ /* 0x000fd80003800200 */
[----:B------:R-:W-:Y:S05]  /*0410*/  @!P0 BRA `(.L_x_8) ;  /* 0x0000000000388947 */ /* 0x000fea0003800000 */
[----:B01----:R-:W0:Y:S01]  /*0420*/  S2R R7, SR_CgaCtaId ;  /* 0x0000000000077919 */ /* 0x003e220000008800 */
[----:B------:R-:W-:-:S05]  /*0430*/  MOV R2, 0x400 ;  /* 0x0000040000027802 */ /* 0x000fca0000000f00 */
[----:B------:R-:W-:Y:S02]  /*0440*/  VIADD R4, R2, 0x1040 ;  /* 0x0000104002047836 */ /* 0x000fe40000000000 */
[----:B------:R-:W-:-:S03]  /*0450*/  IMAD.MOV.U32 R2, RZ, RZ, RZ ;  /* 0x000000ffff027224 */ /* 0x000fc600078e00ff */
[----:B0-----:R-:W-:-:S07]  /*0460*/  LEA R9, R7, R4, 0x18 ;  /* 0x0000000407097211 */ /* 0x001fce00078ec0ff */
.L_x_9:
[----:B------:R-:W-:Y:S02]  /*0470*/  IMAD.IADD R4, R0, 0x1, R2 ;  /* 0x0000000100047824 */ /* 0x000fe400078e0202 */
[----:B------:R-:W-:Y:S02]  /*0480*/  VIADD R2, R2, UR14 ;  /* 0x0000000e02027c36 */ /* 0x000fe40008000000 */
[----:B--2---:R-:W-:Y:S02]  /*0490*/  IMAD R6, R4, 0x4, R9 ;  /* 0x0000000404067824 */ /* 0x004fe400078e0209 */
[----:B------:R-:W-:Y:S01]  /*04a0*/  IMAD.IADD R4, R5, 0x1, R4 ;  /* 0x0000000105047824 */ /* 0x000fe200078e0204 */
[----:B------:R-:W-:-:S03]  /*04b0*/  ISETP.GE.U32.AND P0, PT, R2, R3, PT ;  /* 0x000000030200720c */ /* 0x000fc60003f06070 */
[----:B------:R-:W0:Y:S01]  /*04c0*/  LDS R6, [R6] ;  /* 0x0000000006067984 */ /* 0x000e220000000800 */
[----:B------:R-:W-:-:S05]  /*04d0*/  LEA R7, R4, UR9, 0x2 ;  /* 0x0000000904077c11 */ /* 0x000fca000f8e10ff */
[----:B0-----:R2:W-:Y:S04]  /*04e0*/  STS [R7], R6 ;  /* 0x0000000607007388 */ /* 0x0015e80000000800 */
[----:B------:R-:W-:Y:S05]  /*04f0*/  @!P0 BRA `(.L_x_9) ;  /* 0xfffffffc00dc8947 */ /* 0x000fea000383ffff */
.L_x_8:
[----:B------:R-:W-:Y:S05]  /*0500*/  BSYNC.RECONVERGENT B0 ;  /* 0x0000000000007941 */ /* 0x000fea0003800200 */
.L_x_7:
[----:B------:R-:W-:Y:S05]  /*0510*/  BRA.U UP0, `(.L_x_10) ;  /* 0xfffffffd00347547 */ /* 0x000fea000b83ffff */
.L_x_2:
[----:B------:R-:W3:Y:S01]  /*0520*/  S2UR UR6, SR_CgaCtaId ;  /* 0x00000000000679c3 */ /* 0x000ee20000008800 */
[----:B------:R-:W-:Y:S01]  /*0530*/  UMOV UR5, 0x400 ;  /* 0x0000040000057882 */ /* 0x000fe20000000000 */
[----:B------:R-:W-:Y:S01]  /*0540*/  ISETP.NE.AND P0, PT, R0, RZ, PT ;  /* 0x000000ff0000720c */ /* 0x000fe20003f05270 */
[----:B---3--:R-:W-:-:S06]  /*0550*/  ULEA UR5, UR6, UR5, 0x18 ;  /* 0x0000000506057291 */ /* 0x008fcc000f8ec0ff */
[----:B01----:R-:W-:-:S05]  /*0560*/  LEA R2, R0, UR5, 0x2 ;  /* 0x0000000500027c11 */ /* 0x003fca000f8e10ff */
[----:B------:R0:W-:Y:S01]  /*0570*/  STS [R2], RZ ;  /* 0x000000ff02007388 */ /* 0x0001e20000000800 */
[----:B------:R-:W-:Y:S06]  /*0580*/  BAR.SYNC.DEFER_BLOCKING 0x0 ;  /* 0x0000000000007b1d */ /* 0x000fec0000010000 */
[----:B------:R-:W-:Y:S05]  /*0590*/  @P0 EXIT ;  /* 0x000000000000094d */ /* 0x000fea0003800000 */
[----:B--2---:R-:W1:Y:S01]  /*05a0*/  LDC R6, c[0x0][0x388] ;  /* 0x0000e200ff067b82 */ /* 0x004e620000000800 */
[----:B------:R-:W-:Y:S01]  /*05b0*/  ISETP.NE.AND P2, PT, RZ, UR7, PT ;  /* 0x00000007ff007c0c */ /* 0x000fe2000bf45270 */
[----:B-1----:R-:W1:Y:S08]  /*05c0*/  I2F.U32.RP R4, R6 ;  /* 0x0000000600047306 */ /* 0x002e700000209000 */
[----:B-1----:R-:W0:Y:S02]  /*05d0*/  MUFU.RCP R4, R4 ;  /* 0x0000000400047308 */ /* 0x002e240000001000 */
[----:B0-----:R-:W-:-:S06]  /*05e0*/  VIADD R2, R4, 0xffffffe ;  /* 0x0ffffffe04027836 */ /* 0x001fcc0000000000 */
[----:B------:R0:W1:Y:S02]  /*05f0*/  F2I.FTZ.U32.TRUNC.NTZ R3, R2 ;  /* 0x0000000200037305 */ /* 0x000064000021f000 */
[----:B0-----:R-:W-:Y:S02]  /*0600*/  IMAD.MOV.U32 R2, RZ, RZ, RZ ;  /* 0x000000ffff027224 */ /* 0x001fe400078e00ff */
[----:B-1----:R-:W-:-:S04]  /*0610*/  IMAD.MOV R5, RZ, RZ, -R3 ;  /* 0x000000ffff057224 */ /* 0x002fc800078e0a03 */
[----:B------:R-:W-:-:S04]  /*0620*/  IMAD R5, R5, R6, RZ ;  /* 0x0000000605057224 */ /* 0x000fc800078e02ff */
[----:B------:R-:W-:-:S06]  /*0630*/  IMAD.HI.U32 R0, R3, R5, R2 ;  /* 0x0000000503007227 */ /* 0x000fcc00078e0002 */
[----:B------:R-:W-:-:S04]  /*0640*/  IMAD.HI.U32 R0, R0, UR7, RZ ;  /* 0x0000000700007c27 */ /* 0x000fc8000f8e00ff */
[----:B------:R-:W-:-:S04]  /*0650*/  IMAD.MOV R3, RZ, RZ, -R0 ;  /* 0x000000ffff037224 */ /* 0x000fc800078e0a00 */
[----:B------:R-:W-:-:S05]  /*0660*/  IMAD R3, R6, R3, UR7 ;  /* 0x0000000706037e24 */ /* 0x000fca000f8e0203 */
[----:B------:R-:W-:-:S13]  /*0670*/  ISETP.GE.U32.AND P0, PT, R3, R6, PT ;  /* 0x000000060300720c */ /* 0x000fda0003f06070 */
[----:B------:R-:W-:-:S05]  /*0680*/  @P0 IMAD.IADD R3, R3, 0x1, -R6 ;  /* 0x0000000103030824 */ /* 0x000fca00078e0a06 */
[----:B------:R-:W-:Y:S01]  /*0690*/  ISETP.GE.U32.AND P1, PT, R3, R6, PT ;  /* 0x000000060300720c */ /* 0x000fe20003f26070 */
[----:B------:R-:W-:-:S12]  /*06a0*/  @!P2 EXIT ;  /* 0x000000000000a94d */ /* 0x000fd80003800000 */
[----:B------:R-:W-:Y:S01]  /*06b0*/  VIMNMX.U32 R15, PT, PT, R6, 0x1, !PT ;  /* 0x00000001060f7848 */ /* 0x000fe20007fe0000 */
[----:B------:R-:W-:Y:S01]  /*06c0*/  @P0 VIADD R0, R0, 0x1 ;  /* 0x0000000100000836 */ /* 0x000fe20000000000 */
[----:B------:R-:W-:Y:S02]  /*06d0*/  ISETP.NE.U32.AND P2, PT, R6, RZ, PT ;  /* 0x000000ff0600720c */ /* 0x000fe40003f45070 */
[C---:B------:R-:W-:Y:S01]  /*06e0*/  LOP3.LUT R16, R15.reuse, 0x7, RZ, 0xc0, !PT ;  /* 0x000000070f107812 */ /* 0x040fe200078ec0ff */
[----:B------:R-:W-:Y:S01]  /*06f0*/  @P1 VIADD R0, R0, 0x1 ;  /* 0x0000000100001836 */ /* 0x000fe20000000000 */
[C---:B------:R-:W-:Y:S02]  /*0700*/  LOP3.LUT R17, R15.reuse, 0x3, RZ, 0xc0, !PT ;  /* 0x000000030f117812 */ /* 0x040fe400078ec0ff */
[----:B------:R-:W-:Y:S01]  /*0710*/  LOP3.LUT R3, R15, 0xfffffff8, RZ, 0xc0, !PT ;  /* 0xfffffff80f037812 */ /* 0x000fe200078ec0ff */
[----:B------:R-:W-:-:S05]  /*0720*/  VIADD R2, R16, 0xffffffff ;  /* 0xffffffff10027836 */ /* 0x000fca0000000000 */
[----:B------:R-:W-:Y:S01]  /*0730*/  ISETP.GE.U32.AND P0, PT, R2, 0x3, PT ;  /* 0x000000030200780c */ /* 0x000fe20003f06070 */
[----:B------:R-:W-:Y:S01]  /*0740*/  IMAD.MOV.U32 R2, RZ, RZ, RZ ;  /* 0x000000ffff027224 */ /* 0x000fe200078e00ff */
[----:B------:R-:W-:-:S11]  /*0750*/  @!P2 LOP3.LUT R0, RZ, R6, RZ, 0x33, !PT ;  /* 0x00000006ff00a212 */ /* 0x000fd600078e33ff */
.L_x_30:
[----:B------:R-:W0:Y:S01]  /*0760*/  LDCU UR4, c[0x0][0x388] ;  /* 0x00007100ff0477ac */ /* 0x000e220008000800 */
[----:B-1----:R-:W-:Y:S02]  /*0770*/  IMAD.MOV.U32 R12, RZ, RZ, -0x1 ;  /* 0xffffffffff0c7424 */ /* 0x002fe400078e00ff */
[----:B------:R-:W-:Y:S02]  /*0780*/  IMAD.MOV.U32 R6, RZ, RZ, RZ ;  /* 0x000000ffff067224 */ /* 0x000fe400078e00ff */
[----:B------:R-:W-:Y:S01]  /*0790*/  IMAD.MOV.U32 R13, RZ, RZ, RZ ;  /* 0x000000ffff0d7224 */ /* 0x000fe200078e00ff */
[----:B0-----:R-:W-:-:S09]  /*07a0*/  UISETP.GE.U32.AND UP0, UPT, UR4, 0x8, UPT ;  /* 0x000000080400788c */ /* 0x001fd2000bf06070 */
[----:B------:R-:W-:Y:S05]  /*07b0*/  BRA.U !UP0, `(.L_x_11) ;  /* 0x0000000508ac7547 */ /* 0x000fea000b800000 */
[----:B------:R-:W-:Y:S01]  /*07c0*/  IMAD.MOV.U32 R12, RZ, RZ, -0x1 ;  /* 0xffffffffff0c7424 */ /* 0x000fe200078e00ff */
[----:B------:R-:W0:Y:S01]  /*07d0*/  LDCU UR4, c[0x0][0x388] ;  /* 0x00007100ff0477ac */ /* 0x000e220008000800 */
[----:B------:R-:W-:Y:S02]  /*07e0*/  IMAD.MOV.U32 R14, RZ, RZ, RZ ;  /* 0x000000ffff0e7224 */ /* 0x000fe400078e00ff */
[----:B------:R-:W-:-:S07]  /*07f0*/  IMAD.MOV.U32 R13, RZ, RZ, RZ ;  /* 0x000000ffff0d7224 */ /* 0x000fce00078e00ff */
.L_x_20:
[----:B------:R-:W-:-:S05]  /*0800*/  LEA R18, R14, UR5, 0x2 ;  /* 0x000000050e127c11 */ /* 0x000fca000f8e10ff */
[----:B------:R-:W1:Y:S04]  /*0810*/  LDS.128 R4, [R18] ;  /* 0x0000000012047984 */ /* 0x000e680000000c00 */
[----:B------:R2:W3:Y:S01]  /*0820*/  LDS.128 R8, [R18+0x10] ;  /* 0x0000100012087984 */ /* 0x0004e20000000c00 */
[-C--:B-1----:R-:W-:Y:S02]  /*0830*/  ISETP.GE.U32.AND P2, PT, R4, R0.reuse, PT ;  /* 0x000000000400720c */ /* 0x082fe40003f46070 */
[-C--:B------:R-:W-:Y:S02]  /*0840*/  ISETP.GE.U32.AND P3, PT, R5, R0.reuse, PT ;  /* 0x000000000500720c */ /* 0x080fe40003f66070 */
[----:B------:R-:W-:-:S09]  /*0850*/  ISETP.GE.U32.AND P1, PT, R6, R0, PT ;  /* 0x000000000600720c */ /* 0x000fd20003f26070 */
[----:B--23--:R-:W-:Y:S05]  /*0860*/  @P2 BRA `(.L_x_12) ;  /* 0x0000000000282947 */ /* 0x00cfea0003800000 */
[----:B------:R-:W1:Y:S01]  /*0870*/  S2R R19, SR_CgaCtaId ;  /* 0x0000000000137919 */ /* 0x000e620000008800 */
[----:B------:R-:W-:Y:S01]  /*0880*/  MOV R18, 0x400 ;  /* 0x0000040000127802 */ /* 0x000fe20000000f00 */
[----:B0-----:R-:W-:-:S04]  /*0890*/  IMAD R4, R4, UR4, R14 ;  /* 0x0000000404047c24 */ /* 0x001fc8000f8e020e */
[----:B------:R-:W-:-:S05]  /*08a0*/  VIADD R18, R18, 0x1000 ;  /* 0x0000100012127836 */ /* 0x000fca0000000000 */
[----:B-1----:R-:W-:-:S05]  /*08b0*/  LEA R19, R19, R18, 0x18 ;  /* 0x0000001213137211 */ /* 0x002fca00078ec0ff */
[----:B------:R-:W-:-:S05]  /*08c0*/  IMAD R4, R4, 0x4, R19 ;  /* 0x0000000404047824 */ /* 0x000fca00078e0213 */
[----:B------:R-:W0:Y:S02]  /*08d0*/  LDS R19, [R4] ;  /* 0x0000000004137984 */ /* 0x000e240000000800 */
[----:B0-----:R-:W-:Y:S02]  /*08e0*/  ISETP.GT.U32.AND P2, PT, R19, R12, PT ;  /* 0x0000000c1300720c */ /* 0x001fe40003f44070 */
[----:B------:R-:W-:Y:S02]  /*08f0*/  VIMNMX.U32 R12, PT, PT, R12, R19, PT ;  /* 0x000000130c0c7248 */ /* 0x000fe40003fe0000 */
[----:B------:R-:W-:-:S09]  /*0900*/  SEL R13, R13, R14, P2 ;  /* 0x0000000e0d0d7207 */ /* 0x000fd20001000000 */
.L_x_12:
[----:B------:R-:W-:Y:S05]  /*0910*/  @P3 BRA `(.L_x_13) ;  /* 0x0000000000283947 */ /* 0x000fea0003800000 */
[----:B------:R-:W1:Y:S01]  /*0920*/  S2R R19, SR_CgaCtaId ;  /* 0x0000000000137919 */ /* 0x000e620000008800 */
[----:B------:R-:W-:Y:S01]  /*0930*/  MOV R4, 0x400 ;  /* 0x0000040000047802 */ /* 0x000fe20000000f00 */
[----:B0-----:R-:W-:-:S04]  /*0940*/  IMAD R5, R5, UR4, R14 ;  /* 0x0000000405057c24 */ /* 0x001fc8000f8e020e */
[----:B------:R-:W-:-:S05]  /*0950*/  VIADD R4, R4, 0x1000 ;  /* 0x0000100004047836 */ /* 0x000fca0000000000 */
[----:B-1----:R-:W-:-:S05]  /*0960*/  LEA R4, R19, R4, 0x18 ;  /* 0x0000000413047211 */ /* 0x002fca00078ec0ff */
[----:B------:R-:W-:-:S06]  /*0970*/  IMAD R5, R5, 0x4, R4 ;  /* 0x0000000405057824 */ /* 0x000fcc00078e0204 */
[----:B------:R-:W0:Y:S02]  /*0980*/  LDS R5, [R5+0x4] ;  /* 0x0000040005057984 */ /* 0x000e240000000800 */
[----:B0-----:R-:W-:Y:S02]  /*0990*/  ISETP.GT.U32.AND P2, PT, R5, R12, PT ;  /* 0x0000000c0500720c */ /* 0x001fe40003f44070 */
[----:B------:R-:W-:-:S11]  /*09a0*/  VIMNMX.U32 R12, PT, PT, R12, R5, PT ;  /* 0x000000050c0c7248 */ /* 0x000fd60003fe0000 */
[----:B------:R-:W-:-:S07]  /*09b0*/  @!P2 VIADD R13, R14, 0x1 ;  /* 0x000000010e0da836 */ /* 0x000fce0000000000 */
.L_x_13:
[-C--:B------:R-:W-:Y:S02]  /*09c0*/  ISETP.GE.U32.AND P2, PT, R7, R0.reuse, PT ;  /* 0x000000000700720c */ /* 0x080fe40003f46070 */
[-C--:B------:R-:W-:Y:S02]  /*09d0*/  ISETP.GE.U32.AND P3, PT, R8, R0.reuse, PT ;  /* 0x000000000800720c */ /* 0x080fe40003f66070 */
[-C--:B------:R-:W-:Y:S02]  /*09e0*/  ISETP.GE.U32.AND P4, PT, R9, R0.reuse, PT ;  /* 0x000000000900720c */ /* 0x080fe40003f86070 */
[-C--:B------:R-:W-:Y:S02]  /*09f0*/  ISETP.GE.U32.AND P5, PT, R10, R0.reuse, PT ;  /* 0x000000000a00720c */ /* 0x080fe40003fa6070 */
[----:B------:R-:W-:Y:S01]  /*0a00*/  ISETP.GE.U32.AND P6, PT, R11, R0, PT ;  /* 0x000000000b00720c */ /* 0x000fe20003fc6070 */
[----:B------:R-:W-:-:S12]  /*0a10*/  @P1 BRA `(.L_x_14) ;  /* 0x0000000000281947 */ /* 0x000fd80003800000 */
[----:B------:R-:W1:Y:S01]  /*0a20*/  S2R R5, SR_CgaCtaId ;  /* 0x0000000000057919 */ /* 0x000e620000008800 */
[----:B------:R-:W-:Y:S01]  /*0a30*/  MOV R4, 0x400 ;  /* 0x0000040000047802 */ /* 0x000fe20000000f00 */
[----:B0-----:R-:W-:-:S04]  /*0a40*/  IMAD R6, R6, UR4, R14 ;  /* 0x0000000406067c24 */ /* 0x001fc8000f8e020e */
[----:B------:R-:W-:-:S05]  /*0a50*/  VIADD R4, R4, 0x1000 ;  /* 0x0000100004047836 */ /* 0x000fca0000000000 */
[----:B-1----:R-:W-:-:S05]  /*0a60*/  LEA R5, R5, R4, 0x18 ;  /* 0x0000000405057211 */ /* 0x002fca00078ec0ff */
[----:B------:R-:W-:-:S05]  /*0a70*/  IMAD R6, R6, 0x4, R5 ;  /* 0x0000000406067824 */ /* 0x000fca00078e0205 */
[----:B------:R-:W0:Y:S02]  /*0a80*/  LDS R5, [R6+0x8] ;  /* 0x0000080006057984 */ /* 0x000e240000000800 */
[----:B0-----:R-:W-:Y:S02]  /*0a90*/  ISETP.GT.U32.AND P1, PT, R5, R12, PT ;  /* 0x0000000c0500720c */ /* 0x001fe40003f24070 */
[----:B------:R-:W-:-:S11]  /*0aa0*/  VIMNMX.U32 R12, PT, PT, R12, R5, PT ;  /* 0x000000050c0c7248 */ /* 0x000fd60003fe0000 */
[----:B------:R-:W-:-:S07]  /*0ab0*/  @!P1 VIADD R13, R14, 0x2 ;  /* 0x000000020e0d9836 */ /* 0x000fce0000000000 */
.L_x_14:
        /* <DEDUP_REMOVED lines=11> */
.L_x_15:
[----:B------:R-:W-:Y:S05]  /*0b70*/  @P3 BRA `(.L_x_16) ;  /* 0x0000000000283947 */ /* 0x000fea0003800000 */
        /* <DEDUP_REMOVED lines=10> */
.L_x_16:
        /* <DEDUP_REMOVED lines=11> */
.L_x_17:
        /* <DEDUP_REMOVED lines=11> */
.L_x_18:
        /* <DEDUP_REMOVED lines=11> */
.L_x_19:
[----:B------:R-:W-:-:S05]  /*0e30*/  VIADD R14, R14, 0x8 ;  /* 0x000000080e0e7836 */ /* 0x000fca0000000000 */
[----:B------:R-:W-:-:S13]  /*0e40*/  ISETP.NE.AND P1, PT, R14, R3, PT ;  /* 0x000000030e00720c */ /* 0x000fda0003f25270 */
[----:B------:R-:W-:Y:S05]  /*0e50*/  @P1 BRA `(.L_x_20) ;  /* 0xfffffff800681947 */ /* 0x000fea000383ffff */
[----:B------:R-:W-:-:S07]  /*0e60*/  IMAD.MOV.U32 R6, RZ, RZ, R3 ;  /* 0x000000ffff067224 */ /* 0x000fce00078e0003 */
.L_x_11:
[----:B------:R-:W-:-:S13]  /*0e70*/  ISETP.NE.AND P1, PT, R16, RZ, PT ;  /* 0x000000ff1000720c */ /* 0x000fda0003f25270 */
[----:B------:R-:W-:Y:S05]  /*0e80*/  @!P1 BRA `(.L_x_21) ;  /* 0x0000000400ac9947 */ /* 0x000fea0003800000 */
[----:B------:R-:W-:Y:S05]  /*0e90*/  @!P0 BRA `(.L_x_22) ;  /* 0x0000000000e08947 */ /* 0x000fea0003800000 */
[----:B------:R-:W-:-:S05]  /*0ea0*/  LEA R7, R6, UR5, 0x2 ;  /* 0x0000000506077c11 */ /* 0x000fca000f8e10ff */
[----:B------:R-:W1:Y:S04]  /*0eb0*/  LDS.64 R8, [R7] ;  /* 0x0000000007087984 */ /* 0x000e680000000a00 */
[----:B------:R-:W2:Y:S01]  /*0ec0*/  LDS.64 R4, [R7+0x8] ;  /* 0x0000080007047984 */ /* 0x000ea20000000a00 */
[-C--:B-1----:R-:W-:Y:S02]  /*0ed0*/  ISETP.GE.U32.AND P2, PT, R8, R0.reuse, PT ;  /* 0x000000000800720c */ /* 0x082fe40003f46070 */
[-C--:B------:R-:W-:Y:S02]  /*0ee0*/  ISETP.GE.U32.AND P3, PT, R9, R0.reuse, PT ;  /* 0x000000000900720c */ /* 0x080fe40003f66070 */
[-C--:B--2---:R-:W-:Y:S02]  /*0ef0*/  ISETP.GE.U32.AND P4, PT, R4, R0.reuse, PT ;  /* 0x000000000400720c */ /* 0x084fe40003f86070 */
[----:B------:R-:W-:-:S07]  /*0f00*/  ISETP.GE.U32.AND P1, PT, R5, R0, PT ;  /* 0x000000000500720c */ /* 0x000fce0003f26070 */
[----:B------:R-:W-:Y:S06]  /*0f10*/  @P2 BRA `(.L_x_23) ;  /* 0x00000000002c2947 */ /* 0x000fec0003800000 */
[----:B------:R-:W1:Y:S01]  /*0f20*/  S2R R10, SR_CgaCtaId ;  /* 0x00000000000a7919 */ /* 0x000e620000008800 */
[----:B0-----:R-:W0:Y:S01]  /*0f30*/  LDCU UR4, c[0x0][0x388] ;  /* 0x00007100ff0477ac */ /* 0x001e220008000800 */
[----:B------:R-:W-:-:S05]  /*0f40*/  MOV R7, 0x400 ;  /* 0x0000040000077802 */ /* 0x000fca0000000f00 */
[----:B------:R-:W-:Y:S02]  /*0f50*/  VIADD R7, R7, 0x1000 ;  /* 0x0000100007077836 */ /* 0x000fe40000000000 */
[----:B0-----:R-:W-:-:S03]  /*0f60*/  IMAD R8, R8, UR4, R6 ;  /* 0x0000000408087c24 */ /* 0x001fc6000f8e0206 */
[----:B-1----:R-:W-:-:S05]  /*0f70*/  LEA R7, R10, R7, 0x18 ;  /* 0x000000070a077211 */ /* 0x002fca00078ec0ff */
[----:B------:R-:W-:-:S05]  /*0f80*/  IMAD R8, R8, 0x4, R7 ;  /* 0x0000000408087824 */ /* 0x000fca00078e0207 */
[----:B------:R-:W0:Y:S02]  /*0f90*/  LDS R7, [R8] ;  /* 0x0000000008077984 */ /* 0x000e240000000800 */
[----:B0-----:R-:W-:Y:S02]  /*0fa0*/  ISETP.GT.U32.AND P2, PT, R7, R12, PT ;  /* 0x0000000c0700720c */ /* 0x001fe40003f44070 */
[----:B------:R-:W-:Y:S02]  /*0fb0*/  VIMNMX.U32 R12, PT, PT, R12, R7, PT ;  /* 0x000000070c0c7248 */ /* 0x000fe40003fe0000 */
[----:B------:R-:W-:-:S09]  /*0fc0*/  SEL R13, R13, R6, P2 ;  /* 0x000000060d0d7207 */ /* 0x000fd20001000000 */
.L_x_23:
[----:B------:R-:W-:Y:S05]  /*0fd0*/  @P3 BRA `(.L_x_24) ;  /* 0x00000000002c3947 */ /* 0x000fea0003800000 */
[----:B------:R-:W1:Y:S01]  /*0fe0*/  S2R R8, SR_CgaCtaId ;  /* 0x0000000000087919 */ /* 0x000e620000008800 */
[----:B0-----:R-:W0:Y:S01]  /*0ff0*/  LDCU UR4, c[0x0][0x388] ;  /* 0x00007100ff0477ac */ /* 0x001e220008000800 */
[----:B------:R-:W-:-:S05]  /*1000*/  MOV R7, 0x400 ;  /* 0x0000040000077802 */ /* 0x000fca0000000f00 */
[----:B------:R-:W-:Y:S02]  /*1010*/  VIADD R7, R7, 0x1000 ;  /* 0x0000100007077836 */ /* 0x000fe40000000000 */
[----:B0-----:R-:W-:-:S03]  /*1020*/  IMAD R9, R9, UR4, R6 ;  /* 0x0000000409097c24 */ /* 0x001fc6000f8e0206 */
[----:B-1----:R-:W-:-:S05]  /*1030*/  LEA R8, R8, R7, 0x18 ;  /* 0x0000000708087211 */ /* 0x002fca00078ec0ff */
[----:B------:R-:W-:-:S06]  /*1040*/  IMAD R9, R9, 0x4, R8 ;  /* 0x0000000409097824 */ /* 0x000fcc00078e0208 */
[----:B------:R-:W0:Y:S02]  /*1050*/  LDS R9, [R9+0x4] ;  /* 0x0000040009097984 */ /* 0x000e240000000800 */
[----:B0-----:R-:W-:Y:S02]  /*1060*/  ISETP.GT.U32.AND P2, PT, R9, R12, PT ;  /* 0x0000000c0900720c */ /* 0x001fe40003f44070 */
[----:B------:R-:W-:-:S11]  /*1070*/  VIMNMX.U32 R12, PT, PT, R12, R9, PT ;  /* 0x000000090c0c7248 */ /* 0x000fd60003fe0000 */
[----:B------:R-:W-:-:S07]  /*1080*/  @!P2 VIADD R13, R6, 0x1 ;  /* 0x00000001060da836 */ /* 0x000fce0000000000 */
.L_x_24:
[----:B------:R-:W-:Y:S05]  /*1090*/  @P4 BRA `(.L_x_25) ;  /* 0x00000000002c4947 */ /* 0x000fea0003800000 */
[----:B------:R-:W1:Y:S01]  /*10a0*/  S2R R8, SR_CgaCtaId ;  /* 0x0000000000087919 */ /* 0x000e620000008800 */
[----:B0-----:R-:W0:Y:S01]  /*10b0*/  LDCU UR4, c[0x0][0x388] ;  /* 0x00007100ff0477ac */ /* 0x001e220008000800 */
[----:B------:R-:W-:-:S05]  /*10c0*/  MOV R7, 0x400 ;  /* 0x0000040000077802 */ /* 0x000fca0000000f00 */
[----:B------:R-:W-:Y:S02]  /*10d0*/  VIADD R7, R7, 0x1000 ;  /* 0x0000100007077836 */ /* 0x000fe40000000000 */
[----:B0-----:R-:W-:-:S03]  /*10e0*/  IMAD R4, R4, UR4, R6 ;  /* 0x0000000404047c24 */ /* 0x001fc6000f8e0206 */
[----:B-1----:R-:W-:-:S05]  /*10f0*/  LEA R7, R8, R7, 0x18 ;  /* 0x0000000708077211 */ /* 0x002fca00078ec0ff */
[----:B------:R-:W-:-:S05]  /*1100*/  IMAD R4, R4, 0x4, R7 ;  /* 0x0000000404047824 */ /* 0x000fca00078e0207 */
[----:B------:R-:W0:Y:S02]  /*1110*/  LDS R7, [R4+0x8] ;  /* 0x0000080004077984 */ /* 0x000e240000000800 */
[----:B0-----:R-:W-:Y:S02]  /*1120*/  ISETP.GT.U32.AND P2, PT, R7, R12, PT ;  /* 0x0000000c0700720c */ /* 0x001fe40003f44070 */
[----:B------:R-:W-:-:S11]  /*1130*/  VIMNMX.U32 R12, PT, PT, R12, R7, PT ;  /* 0x000000070c0c7248 */ /* 0x000fd60003fe0000 */
[----:B------:R-:W-:-:S07]  /*1140*/  @!P2 VIADD R13, R6, 0x2 ;  /* 0x00000002060da836 */ /* 0x000fce0000000000 */
.L_x_25:
        /* <DEDUP_REMOVED lines=12> */
.L_x_26:
[----:B------:R-:W-:-:S07]  /*1210*/  VIADD R6, R6, 0x4 ;  /* 0x0000000406067836 */ /* 0x000fce0000000000 */
.L_x_22:
[----:B------:R-:W-:-:S13]  /*1220*/  ISETP.NE.AND P1, PT, R17, RZ, PT ;  /* 0x000000ff1100720c */ /* 0x000fda0003f25270 */
[----:B------:R-:W-:Y:S05]  /*1230*/  @!P1 BRA `(.L_x_21) ;  /* 0x0000000000c09947 */ /* 0x000fea0003800000 */
[----:B------:R-:W-:-:S13]  /*1240*/  ISETP.NE.AND P1, PT, R17, 0x1, PT ;  /* 0x000000011100780c */ /* 0x000fda0003f25270 */
[----:B------:R-:W-:Y:S05]  /*1250*/  @!P1 BRA `(.L_x_27) ;  /* 0x0000000000749947 */ /* 0x000fea0003800000 */
[----:B------:R-:W-:-:S06]  /*1260*/  LEA R4, R6, UR5, 0x2 ;  /* 0x0000000506047c11 */ /* 0x000fcc000f8e10ff */
[----:B------:R-:W1:Y:S02]  /*1270*/  LDS.64 R4, [R4] ;  /* 0x0000000004047984 */ /* 0x000e640000000a00 */
[-C--:B-1----:R-:W-:Y:S02]  /*1280*/  ISETP.GE.U32.AND P1, PT, R4, R0.reuse, PT ;  /* 0x000000000400720c */ /* 0x082fe40003f26070 */
[----:B------:R-:W-:-:S11]  /*1290*/  ISETP.GE.U32.AND P2, PT, R5, R0, PT ;  /* 0x000000000500720c */ /* 0x000fd60003f46070 */
        /* <DEDUP_REMOVED lines=12> */
.L_x_28:
        /* <DEDUP_REMOVED lines=12> */
.L_x_29:
[----:B------:R-:W-:-:S07]  /*1420*/  VIADD R6, R6, 0x2 ;  /* 0x0000000206067836 */ /* 0x000fce0000000000 */
.L_x_27:
[----:B------:R-:W-:-:S13]  /*1430*/  LOP3.LUT P1, RZ, R15, 0x1, RZ, 0xc0, !PT ;  /* 0x000000010fff7812 */ /* 0x000fda000782c0ff */
[----:B------:R-:W-:Y:S05]  /*1440*/  @!P1 BRA `(.L_x_21) ;  /* 0x00000000003c9947 */ /* 0x000fea0003800000 */
[----:B------:R-:W-:-:S05]  /*1450*/  LEA R4, R6, UR5, 0x2 ;  /* 0x0000000506047c11 */ /* 0x000fca000f8e10ff */
[----:B------:R-:W1:Y:S02]  /*1460*/  LDS R5, [R4] ;  /* 0x0000000004057984 */ /* 0x000e640000000800 */
[----:B-1----:R-:W-:-:S13]  /*1470*/  ISETP.GE.U32.AND P1, PT, R5, R0, PT ;  /* 0x000000000500720c */ /* 0x002fda0003f26070 */
        /* <DEDUP_REMOVED lines=12> */
.L_x_21:
[----:B------:R-:W-:Y:S01]  /*1540*/  LEA R13, R13, UR5, 0x2 ;  /* 0x000000050d0d7c11 */ /* 0x000fe2000f8e10ff */
[----:B------:R-:W1:Y:S01]  /*1550*/  LDC.64 R4, c[0x0][0x380] ;  /* 0x0000e000ff047b82 */ /* 0x000e620000000a00 */
[----:B0-----:R-:W0:Y:S03]  /*1560*/  LDCU UR4, c[0x0][0x38c] ;  /* 0x00007180ff0477ac */ /* 0x001e260008000800 */
[----:B------:R-:W2:Y:S01]  /*1570*/  LDS R6, [R13] ;  /* 0x000000000d067984 */ /* 0x000ea20000000800 */
[----:B-1----:R-:W-:-:S04]  /*1580*/  IMAD.WIDE.U32 R4, R2, 0x4, R4 ;  /* 0x0000000402047825 */ /* 0x002fc800078e0004 */
[----:B------:R-:W-:Y:S01]  /*1590*/  VIADD R2, R2, 0x1 ;  /* 0x0000000102027836 */ /* 0x000fe20000000000 */
[----:B------:R1:W-:Y:S04]  /*15a0*/  STG.E desc[UR12][R4.64], R12 ;  /* 0x0000000c04007986 */ /* 0x0003e8000c10190c */
[----:B0-----:R-:W-:Y:S01]  /*15b0*/  ISETP.NE.AND P1, PT, R2, UR4, PT ;  /* 0x0000000402007c0c */ /* 0x001fe2000bf25270 */
[----:B--2---:R-:W-:-:S05]  /*15c0*/  VIADD R6, R6, 0x1 ;  /* 0x0000000106067836 */ /* 0x004fca0000000000 */
[----:B------:R1:W-:Y:S07]  /*15d0*/  STS [R13], R6 ;  /* 0x000000060d007388 */ /* 0x0003ee0000000800 */
[----:B------:R-:W-:Y:S05]  /*15e0*/  @P1 BRA `(.L_x_30) ;  /* 0xfffffff0005c1947 */ /* 0x000fea000383ffff */
[----:B------:R-:W-:Y:S05]  /*15f0*/  EXIT ;  /* 0x000000000000794d */ /* 0x000fea0003800000 */
.L_x_31:
[----:B------:R-:W-:-:S00]  /*1600*/  BRA `(.L_x_31) ;  /* 0xfffffffc00fc7947 */ /* 0x000fc0000383ffff */
[----:B------:R-:W-:-:S00]  /*1610*/  NOP ;  /* 0x0000000000007918 */ /* 0x000fc00000000000 */
        /* <DEDUP_REMOVED lines=14> */
.L_x_32:


//--------------------- .nv.shared._Z14merge_sort_gpuPjjj --------------------------
	.section	.nv.shared._Z14merge_sort_gpuPjjj,"aw",@nobits
	.sectionflags	@""
	.align	4
.nv.shared._Z14merge_sort_gpuPjjj:
	.zero		5248


//--------------------- .nv.shared.reserved.0     --------------------------
	.section	.nv.shared.reserved.0,"aw",@nobits
	.weak		__nv_reservedSMEM_offset_0_alias
	.size		__nv_reservedSMEM_offset_0_alias, 0, 64
	.other		__nv_reservedSMEM_offset_0_alias,@"STO_CUDA_RESERVED_SHARED STV_DEFAULT"
__nv_reservedSMEM_offset_0_alias:
	.zero		0
	.zero		64


//--------------------- .nv.constant0._Z14merge_sort_gpuPjjj --------------------------
	.section	.nv.constant0._Z14merge_sort_gpuPjjj,"a",@progbits
	.sectionflags	@""
	.align	4
.nv.constant0._Z14merge_sort_gpuPjjj:
	.zero		912


//--------------------- SYMBOLS --------------------------

	.type		.nv.reservedSmem.offset0,@object
	.size		.nv.reservedSmem.offset0,0x4
	.type		.nv.reservedSmem.cap,@object
	.size		.nv.reservedSmem.cap,0x4
